//
// Generated by NVIDIA NVVM Compiler
//
// Compiler Build ID: CL-36424714
// Cuda compilation tools, release 13.0, V13.0.88
// Based on NVVM 20.0.0
//

.version 9.0
.target sm_100
.address_size 64

	// .globl	sum
// _ZZ3sumE4smem has been demoted

.visible .entry sum(
	.param .u64 .ptr .align 1 sum_param_0,
	.param .u32 sum_param_1,
	.param .u32 sum_param_2,
	.param .u32 sum_param_3,
	.param .u64 .ptr .align 1 sum_param_4
)
{
	.reg .pred 	%p<25>;
	.reg .b32 	%r<55>;
	.reg .b64 	%rd<14>;
	.reg .b64 	%fd<34>;
	// demoted variable
	.shared .align 8 .b8 _ZZ3sumE4smem[256];
	ld.param.u64 	%rd1, [sum_param_0];
	ld.param.u32 	%r3, [sum_param_1];
	ld.param.u32 	%r4, [sum_param_2];
	ld.param.u32 	%r5, [sum_param_3];
	ld.param.u64 	%rd2, [sum_param_4];
	mov.u32 	%r1, %tid.x;
	mov.u32 	%r6, %ctaid.x;
	mov.u32 	%r7, %ntid.x;
	mad.lo.s32 	%r2, %r6, %r7, %r1;
	setp.ge.s32 	%p1, %r2, %r5;
	mov.f64 	%fd32, 0d0000000000000000;
	@%p1 bra 	$L__BB0_2;
	cvta.to.global.u64 	%rd3, %rd1;
	mul.wide.s32 	%rd4, %r3, 8;
	add.s64 	%rd5, %rd3, %rd4;
	ld.global.u64 	%rd6, [%rd5];
	mul.wide.s32 	%rd7, %r2, 8;
	add.s64 	%rd8, %rd6, %rd7;
	ld.f64 	%fd8, [%rd8];
	mul.wide.s32 	%rd9, %r4, 8;
	add.s64 	%rd10, %rd3, %rd9;
	ld.global.u64 	%rd11, [%rd10];
	add.s64 	%rd12, %rd11, %rd7;
	ld.f64 	%fd9, [%rd12];
	mul.f64 	%fd32, %fd8, %fd9;
$L__BB0_2:
	// begin inline asm
	mov.b64 {%r8,%r9}, %fd32;
	// end inline asm
	shfl.sync.down.b32	%r11|%p2, %r9, 16, 31, -1;
	shfl.sync.down.b32	%r10|%p3, %r8, 16, 31, -1;
	// begin inline asm
	mov.b64 %fd11, {%r10,%r11};
	// end inline asm
	add.f64 	%fd12, %fd32, %fd11;
	// begin inline asm
	mov.b64 {%r12,%r13}, %fd12;
	// end inline asm
	shfl.sync.down.b32	%r15|%p4, %r13, 8, 31, -1;
	shfl.sync.down.b32	%r14|%p5, %r12, 8, 31, -1;
	// begin inline asm
	mov.b64 %fd13, {%r14,%r15};
	// end inline asm
	add.f64 	%fd14, %fd12, %fd13;
	// begin inline asm
	mov.b64 {%r16,%r17}, %fd14;
	// end inline asm
	shfl.sync.down.b32	%r19|%p6, %r17, 4, 31, -1;
	shfl.sync.down.b32	%r18|%p7, %r16, 4, 31, -1;
	// begin inline asm
	mov.b64 %fd15, {%r18,%r19};
	// end inline asm
	add.f64 	%fd16, %fd14, %fd15;
	// begin inline asm
	mov.b64 {%r20,%r21}, %fd16;
	// end inline asm
	shfl.sync.down.b32	%r23|%p8, %r21, 2, 31, -1;
	shfl.sync.down.b32	%r22|%p9, %r20, 2, 31, -1;
	// begin inline asm
	mov.b64 %fd17, {%r22,%r23};
	// end inline asm
	add.f64 	%fd18, %fd16, %fd17;
	// begin inline asm
	mov.b64 {%r24,%r25}, %fd18;
	// end inline asm
	shfl.sync.down.b32	%r27|%p10, %r25, 1, 31, -1;
	shfl.sync.down.b32	%r26|%p11, %r24, 1, 31, -1;
	// begin inline asm
	mov.b64 %fd19, {%r26,%r27};
	// end inline asm
	add.f64 	%fd3, %fd18, %fd19;
	and.b32  	%r28, %r1, 31;
	setp.ne.s32 	%p12, %r28, 0;
	@%p12 bra 	$L__BB0_4;
	shr.u32 	%r29, %r1, 2;
	mov.u32 	%r30, _ZZ3sumE4smem;
	add.s32 	%r31, %r30, %r29;
	st.shared.f64 	[%r31], %fd3;
$L__BB0_4:
	bar.sync 	0;
	setp.gt.u32 	%p13, %r1, 31;
	mov.f64 	%fd33, 0d0000000000000000;
	@%p13 bra 	$L__BB0_6;
	shl.b32 	%r32, %r1, 3;
	mov.u32 	%r33, _ZZ3sumE4smem;
	add.s32 	%r34, %r33, %r32;
	ld.shared.f64 	%fd33, [%r34];
$L__BB0_6:
	// begin inline asm
	mov.b64 {%r35,%r36}, %fd33;
	// end inline asm
	shfl.sync.down.b32	%r38|%p14, %r36, 16, 31, -1;
	shfl.sync.down.b32	%r37|%p15, %r35, 16, 31, -1;
	// begin inline asm
	mov.b64 %fd22, {%r37,%r38};
	// end inline asm
	add.f64 	%fd23, %fd33, %fd22;
	// begin inline asm
	mov.b64 {%r39,%r40}, %fd23;
	// end inline asm
	shfl.sync.down.b32	%r42|%p16, %r40, 8, 31, -1;
	shfl.sync.down.b32	%r41|%p17, %r39, 8, 31, -1;
	// begin inline asm
	mov.b64 %fd24, {%r41,%r42};
	// end inline asm
	add.f64 	%fd25, %fd23, %fd24;
	// begin inline asm
	mov.b64 {%r43,%r44}, %fd25;
	// end inline asm
	shfl.sync.down.b32	%r46|%p18, %r44, 4, 31, -1;
	shfl.sync.down.b32	%r45|%p19, %r43, 4, 31, -1;
	// begin inline asm
	mov.b64 %fd26, {%r45,%r46};
	// end inline asm
	add.f64 	%fd27, %fd25, %fd26;
	// begin inline asm
	mov.b64 {%r47,%r48}, %fd27;
	// end inline asm
	shfl.sync.down.b32	%r50|%p20, %r48, 2, 31, -1;
	shfl.sync.down.b32	%r49|%p21, %r47, 2, 31, -1;
	// begin inline asm
	mov.b64 %fd28, {%r49,%r50};
	// end inline asm
	add.f64 	%fd29, %fd27, %fd28;
	// begin inline asm
	mov.b64 {%r51,%r52}, %fd29;
	// end inline asm
	shfl.sync.down.b32	%r54|%p22, %r52, 1, 31, -1;
	shfl.sync.down.b32	%r53|%p23, %r51, 1, 31, -1;
	// begin inline asm
	mov.b64 %fd30, {%r53,%r54};
	// end inline asm
	add.f64 	%fd6, %fd29, %fd30;
	setp.ne.s32 	%p24, %r1, 0;
	@%p24 bra 	$L__BB0_8;
	cvta.to.global.u64 	%rd13, %rd2;
	atom.global.add.f64 	%fd31, [%rd13], %fd6;
$L__BB0_8:
	ret;

}
	// .globl	update_diagonal
.visible .entry update_diagonal(
	.param .u64 .ptr .align 1 update_diagonal_param_0,
	.param .u64 .ptr .align 1 update_diagonal_param_1,
	.param .u32 update_diagonal_param_2,
	.param .f64 update_diagonal_param_3
)
{


	ret;

}
	// .globl	update
.visible .entry update(
	.param .u64 .ptr .align 1 update_param_0,
	.param .u64 .ptr .align 1 update_param_1,
	.param .u32 update_param_2,
	.param .u32 update_param_3,
	.param .f64 update_param_4
)
{


	ret;

}


// ===== COMPILED SASS (sm_100) =====

	.target	sm_100

	.elftype	@"ET_EXEC"


//--------------------- .note.nv.tkinfo           --------------------------
	.section	.note.nv.tkinfo,"",@"SHT_NOTE"
	.sectionflags	@"SHF_NOTE_NV_TKINFO"
	.tkinfo
        /*0018*/ 	.word	0x00000002
        /*0030*/ 	.string	""
        /*0030*/ 	.string	"ptxas"
        /*0030*/ 	.string	"Cuda compilation tools, release 13.0, V13.0.88"
        /*0030*/ 	.string	"Build cuda_13.0.r13.0/compiler.36424714_0"
        /*0030*/ 	.string	"-arch sm_100 -m 64 "



//--------------------- .note.nv.cuinfo           --------------------------
	.section	.note.nv.cuinfo,"",@"SHT_NOTE"
	.sectionflags	@"SHF_NOTE_NV_CUINFO"
        /*0018*/ 	.short	0x0002
        /*001a*/ 	.short	0x0064
        /*001c*/ 	.short	0x0082
	.zero		2


//--------------------- .nv.info                  --------------------------
	.section	.nv.info,"",@"SHT_CUDA_INFO"
	.align	4


	//----- nvinfo : EIATTR_REGCOUNT
	.align		4
        /*0000*/ 	.byte	0x04, 0x2f
        /*0002*/ 	.short	(.L_1 - .L_0)
	.align		4
.L_0:
        /*0004*/ 	.word	index@(sum)
        /*0008*/ 	.word	0x00000010


	//----- nvinfo : EIATTR_FRAME_SIZE
	.align		4
.L_1:
        /*000c*/ 	.byte	0x04, 0x11
        /*000e*/ 	.short	(.L_3 - .L_2)
	.align		4
.L_2:
        /*0010*/ 	.word	index@(sum)
        /*0014*/ 	.word	0x00000000


	//----- nvinfo : EIATTR_REGCOUNT
	.align		4
.L_3:
        /*0018*/ 	.byte	0x04, 0x2f
        /*001a*/ 	.short	(.L_5 - .L_4)
	.align		4
.L_4:
        /*001c*/ 	.word	index@(update_diagonal)
        /*0020*/ 	.word	0x00000004


	//----- nvinfo : EIATTR_FRAME_SIZE
	.align		4
.L_5:
        /*0024*/ 	.byte	0x04, 0x11
        /*0026*/ 	.short	(.L_7 - .L_6)
	.align		4
.L_6:
        /*0028*/ 	.word	index@(update_diagonal)
        /*002c*/ 	.word	0x00000000


	//----- nvinfo : EIATTR_REGCOUNT
	.align		4
.L_7:
        /*0030*/ 	.byte	0x04, 0x2f
        /*0032*/ 	.short	(.L_9 - .L_8)
	.align		4
.L_8:
        /*0034*/ 	.word	index@(update)
        /*0038*/ 	.word	0x00000004


	//----- nvinfo : EIATTR_FRAME_SIZE
	.align		4
.L_9:
        /*003c*/ 	.byte	0x04, 0x11
        /*003e*/ 	.short	(.L_11 - .L_10)
	.align		4
.L_10:
        /*0040*/ 	.word	index@(update)
        /*0044*/ 	.word	0x00000000


	//----- nvinfo : EIATTR_MIN_STACK_SIZE
	.align		4
.L_11:
        /*0048*/ 	.byte	0x04, 0x12
        /*004a*/ 	.short	(.L_13 - .L_12)
	.align		4
.L_12:
        /*004c*/ 	.word	index@(update)
        /*0050*/ 	.word	0x00000000


	//----- nvinfo : EIATTR_MIN_STACK_SIZE
	.align		4
.L_13:
        /*0054*/ 	.byte	0x04, 0x12
        /*0056*/ 	.short	(.L_15 - .L_14)
	.align		4
.L_14:
        /*0058*/ 	.word	index@(update_diagonal)
        /*005c*/ 	.word	0x00000000


	//----- nvinfo : EIATTR_MIN_STACK_SIZE
	.align		4
.L_15:
        /*0060*/ 	.byte	0x04, 0x12
        /*0062*/ 	.short	(.L_17 - .L_16)
	.align		4
.L_16:
        /*0064*/ 	.word	index@(sum)
        /*0068*/ 	.word	0x00000000
.L_17:


//--------------------- .nv.compat                --------------------------
	.section	.nv.compat,"",@"SHT_CUDA_COMPAT_INFO"
	.align	4
        /*0000*/ 	.byte	0x02, 0x09, 0x00, 0x00, 0x02, 0x02, 0x01, 0x00, 0x02, 0x05, 0x05, 0x00, 0x03, 0x07, 0x01, 0x01
        /*0010*/ 	.byte	0x02, 0x03, 0x00, 0x00, 0x02, 0x06, 0x01, 0x00, 0x04, 0x0b, 0x08, 0x00, 0x01, 0x00, 0x00, 0x00
        /*0020*/ 	.byte	0x00, 0x00, 0x00, 0x00


//--------------------- .nv.info.update           --------------------------
	.section	.nv.info.update,"",@"SHT_CUDA_INFO"
	.sectionflags	@""
	.align	4


	//----- nvinfo : EIATTR_CUDA_API_VERSION
	.align		4
        /*0000*/ 	.byte	0x04, 0x37
        /*0002*/ 	.short	(.L_19 - .L_18)
.L_18:
        /*0004*/ 	.word	0x00000082


	//----- nvinfo : EIATTR_KPARAM_INFO
	.align		4
.L_19:
        /*0008*/ 	.byte	0x04, 0x17
        /*000a*/ 	.short	(.L_21 - .L_20)
.L_20:
        /*000c*/ 	.word	0x00000000
        /*0010*/ 	.short	0x0004
        /*0012*/ 	.short	0x0018
        /*0014*/ 	.byte	0x00, 0xf0, 0x21, 0x00


	//----- nvinfo : EIATTR_KPARAM_INFO
	.align		4
.L_21:
        /*0018*/ 	.byte	0x04, 0x17
        /*001a*/ 	.short	(.L_23 - .L_22)
.L_22:
        /*001c*/ 	.word	0x00000000
        /*0020*/ 	.short	0x0003
        /*0022*/ 	.short	0x0014
        /*0024*/ 	.byte	0x00, 0xf0, 0x11, 0x00


	//----- nvinfo : EIATTR_KPARAM_INFO
	.align		4
.L_23:
        /*0028*/ 	.byte	0x04, 0x17
        /*002a*/ 	.short	(.L_25 - .L_24)
.L_24:
        /*002c*/ 	.word	0x00000000
        /*0030*/ 	.short	0x0002
        /*0032*/ 	.short	0x0010
        /*0034*/ 	.byte	0x00, 0xf0, 0x11, 0x00


	//----- nvinfo : EIATTR_KPARAM_INFO
	.align		4
.L_25:
        /*0038*/ 	.byte	0x04, 0x17
        /*003a*/ 	.short	(.L_27 - .L_26)
.L_26:
        /*003c*/ 	.word	0x00000000
        /*0040*/ 	.short	0x0001
        /*0042*/ 	.short	0x0008
        /*0044*/ 	.byte	0x00, 0xf5, 0x21, 0x00


	//----- nvinfo : EIATTR_KPARAM_INFO
	.align		4
.L_27:
        /*0048*/ 	.byte	0x04, 0x17
        /*004a*/ 	.short	(.L_29 - .L_28)
.L_28:
        /*004c*/ 	.word	0x00000000
        /*0050*/ 	.short	0x0000
        /*0052*/ 	.short	0x0000
        /*0054*/ 	.byte	0x00, 0xf5, 0x21, 0x00


	//----- nvinfo : EIATTR_SPARSE_MMA_MASK
	.align		4
.L_29:
        /*0058*/ 	.byte	0x03, 0x50
        /*005a*/ 	.short	0x0000


	//----- nvinfo : EIATTR_MAXREG_COUNT
	.align		4
        /*005c*/ 	.byte	0x03, 0x1b
        /*005e*/ 	.short	0x00ff


	//----- nvinfo : EIATTR_MERCURY_ISA_VERSION
	.align		4
        /*0060*/ 	.byte	0x03, 0x5f
        /*0062*/ 	.short	0x0101


	//----- nvinfo : EIATTR_VRC_CTA_INIT_COUNT
	.align		4
        /*0064*/ 	.byte	0x02, 0x4a
	.zero		1
	.zero		1


	//----- nvinfo : EIATTR_EXIT_INSTR_OFFSETS
	.align		4
        /*0068*/ 	.byte	0x04, 0x1c
        /*006a*/ 	.short	(.L_31 - .L_30)


	//   ....[0]....
.L_30:
        /*006c*/ 	.word	0x00000010


	//----- nvinfo : EIATTR_CBANK_PARAM_SIZE
	.align		4
.L_31:
        /*0070*/ 	.byte	0x03, 0x19
        /*0072*/ 	.short	0x0020


	//----- nvinfo : EIATTR_PARAM_CBANK
	.align		4
        /*0074*/ 	.byte	0x04, 0x0a
        /*0076*/ 	.short	(.L_33 - .L_32)
	.align		4
.L_32:
        /*0078*/ 	.word	index@(.nv.constant0.update)
        /*007c*/ 	.short	0x0380
        /*007e*/ 	.short	0x0020


	//----- nvinfo : EIATTR_SW_WAR
	.align		4
.L_33:
        /*0080*/ 	.byte	0x04, 0x36
        /*0082*/ 	.short	(.L_35 - .L_34)
.L_34:
        /*0084*/ 	.word	0x00000008
.L_35:


//--------------------- .nv.info.update_diagonal  --------------------------
	.section	.nv.info.update_diagonal,"",@"SHT_CUDA_INFO"
	.sectionflags	@""
	.align	4


	//----- nvinfo : EIATTR_CUDA_API_VERSION
	.align		4
        /*0000*/ 	.byte	0x04, 0x37
        /*0002*/ 	.short	(.L_37 - .L_36)
.L_36:
        /*0004*/ 	.word	0x00000082


	//----- nvinfo : EIATTR_KPARAM_INFO
	.align		4
.L_37:
        /*0008*/ 	.byte	0x04, 0x17
        /*000a*/ 	.short	(.L_39 - .L_38)
.L_38:
        /*000c*/ 	.word	0x00000000
        /*0010*/ 	.short	0x0003
        /*0012*/ 	.short	0x0018
        /*0014*/ 	.byte	0x00, 0xf0, 0x21, 0x00


	//----- nvinfo : EIATTR_KPARAM_INFO
	.align		4
.L_39:
        /*0018*/ 	.byte	0x04, 0x17
        /*001a*/ 	.short	(.L_41 - .L_40)
.L_40:
        /*001c*/ 	.word	0x00000000
        /*0020*/ 	.short	0x0002
        /*0022*/ 	.short	0x0010
        /*0024*/ 	.byte	0x00, 0xf0, 0x11, 0x00


	//----- nvinfo : EIATTR_KPARAM_INFO
	.align		4
.L_41:
        /*0028*/ 	.byte	0x04, 0x17
        /*002a*/ 	.short	(.L_43 - .L_42)
.L_42:
        /*002c*/ 	.word	0x00000000
        /*0030*/ 	.short	0x0001
        /*0032*/ 	.short	0x0008
        /*0034*/ 	.byte	0x00, 0xf5, 0x21, 0x00


	//----- nvinfo : EIATTR_KPARAM_INFO
	.align		4
.L_43:
        /*0038*/ 	.byte	0x04, 0x17
        /*003a*/ 	.short	(.L_45 - .L_44)
.L_44:
        /*003c*/ 	.word	0x00000000
        /*0040*/ 	.short	0x0000
        /*0042*/ 	.short	0x0000
        /*0044*/ 	.byte	0x00, 0xf5, 0x21, 0x00


	//----- nvinfo : EIATTR_SPARSE_MMA_MASK
	.align		4
.L_45:
        /*0048*/ 	.byte	0x03, 0x50
        /*004a*/ 	.short	0x0000


	//----- nvinfo : EIATTR_MAXREG_COUNT
	.align		4
        /*004c*/ 	.byte	0x03, 0x1b
        /*004e*/ 	.short	0x00ff


	//----- nvinfo : EIATTR_MERCURY_ISA_VERSION
	.align		4
        /*0050*/ 	.byte	0x03, 0x5f
        /*0052*/ 	.short	0x0101


	//----- nvinfo : EIATTR_VRC_CTA_INIT_COUNT
	.align		4
        /*0054*/ 	.byte	0x02, 0x4a
	.zero		1
	.zero		1


	//----- nvinfo : EIATTR_EXIT_INSTR_OFFSETS
	.align		4
        /*0058*/ 	.byte	0x04, 0x1c
        /*005a*/ 	.short	(.L_47 - .L_46)


	//   ....[0]....
.L_46:
        /*005c*/ 	.word	0x00000010


	//----- nvinfo : EIATTR_CBANK_PARAM_SIZE
	.align		4
.L_47:
        /*0060*/ 	.byte	0x03, 0x19
        /*0062*/ 	.short	0x0020


	//----- nvinfo : EIATTR_PARAM_CBANK
	.align		4
        /*0064*/ 	.byte	0x04, 0x0a
        /*0066*/ 	.short	(.L_49 - .L_48)
	.align		4
.L_48:
        /*0068*/ 	.word	index@(.nv.constant0.update_diagonal)
        /*006c*/ 	.short	0x0380
        /*006e*/ 	.short	0x0020


	//----- nvinfo : EIATTR_SW_WAR
	.align		4
.L_49:
        /*0070*/ 	.byte	0x04, 0x36
        /*0072*/ 	.short	(.L_51 - .L_50)
.L_50:
        /*0074*/ 	.word	0x00000008
.L_51:


//--------------------- .nv.info.sum              --------------------------
	.section	.nv.info.sum,"",@"SHT_CUDA_INFO"
	.sectionflags	@""
	.align	4


	//----- nvinfo : EIATTR_CUDA_API_VERSION
	.align		4
        /*0000*/ 	.byte	0x04, 0x37
        /*0002*/ 	.short	(.L_53 - .L_52)
.L_52:
        /*0004*/ 	.word	0x00000082


	//----- nvinfo : EIATTR_KPARAM_INFO
	.align		4
.L_53:
        /*0008*/ 	.byte	0x04, 0x17
        /*000a*/ 	.short	(.L_55 - .L_54)
.L_54:
        /*000c*/ 	.word	0x00000000
        /*0010*/ 	.short	0x0004
        /*0012*/ 	.short	0x0018
        /*0014*/ 	.byte	0x00, 0xf5, 0x21, 0x00


	//----- nvinfo : EIATTR_KPARAM_INFO
	.align		4
.L_55:
        /*0018*/ 	.byte	0x04, 0x17
        /*001a*/ 	.short	(.L_57 - .L_56)
.L_56:
        /*001c*/ 	.word	0x00000000
        /*0020*/ 	.short	0x0003
        /*0022*/ 	.short	0x0010
        /*0024*/ 	.byte	0x00, 0xf0, 0x11, 0x00


	//----- nvinfo : EIATTR_KPARAM_INFO
	.align		4
.L_57:
        /*0028*/ 	.byte	0x04, 0x17
        /*002a*/ 	.short	(.L_59 - .L_58)
.L_58:
        /*002c*/ 	.word	0x00000000
        /*0030*/ 	.short	0x0002
        /*0032*/ 	.short	0x000c
        /*0034*/ 	.byte	0x00, 0xf0, 0x11, 0x00


	//----- nvinfo : EIATTR_KPARAM_INFO
	.align		4
.L_59:
        /*0038*/ 	.byte	0x04, 0x17
        /*003a*/ 	.short	(.L_61 - .L_60)
.L_60:
        /*003c*/ 	.word	0x00000000
        /*0040*/ 	.short	0x0001
        /*0042*/ 	.short	0x0008
        /*0044*/ 	.byte	0x00, 0xf0, 0x11, 0x00


	//----- nvinfo : EIATTR_KPARAM_INFO
	.align		4
.L_61:
        /*0048*/ 	.byte	0x04, 0x17
        /*004a*/ 	.short	(.L_63 - .L_62)
.L_62:
        /*004c*/ 	.word	0x00000000
        /*0050*/ 	.short	0x0000
        /*0052*/ 	.short	0x0000
        /*0054*/ 	.byte	0x00, 0xf5, 0x21, 0x00


	//----- nvinfo : EIATTR_SPARSE_MMA_MASK
	.align		4
.L_63:
        /*0058*/ 	.byte	0x03, 0x50
        /*005a*/ 	.short	0x0000


	//----- nvinfo : EIATTR_MAXREG_COUNT
	.align		4
        /*005c*/ 	.byte	0x03, 0x1b
        /*005e*/ 	.short	0x00ff


	//----- nvinfo : EIATTR_NUM_BARRIERS
	.align		4
        /*0060*/ 	.byte	0x02, 0x4c
        /*0062*/ 	.byte	0x01
	.zero		1


	//----- nvinfo : EIATTR_MERCURY_ISA_VERSION
	.align		4
        /*0064*/ 	.byte	0x03, 0x5f
        /*0066*/ 	.short	0x0101


	//----- nvinfo : EIATTR_COOP_GROUP_MASK_REGIDS
	.align		4
        /*0068*/ 	.byte	0x04, 0x29
        /*006a*/ 	.short	(.L_65 - .L_64)


	//   ....[0]....
.L_64:
        /*006c*/ 	.word	0xffffffff


	//   ....[1]....
        /*0070*/ 	.word	0xffffffff


	//   ....[2]....
        /*0074*/ 	.word	0xffffffff


	//   ....[3]....
        /*0078*/ 	.word	0xffffffff


	//   ....[4]....
        /*007c*/ 	.word	0xffffffff


	//   ....[5]....
        /*0080*/ 	.word	0xffffffff


	//   ....[6]....
        /*0084*/ 	.word	0xffffffff


	//   ....[7]....
        /*0088*/ 	.word	0xffffffff


	//   ....[8]....
        /*008c*/ 	.word	0xffffffff


	//   ....[9]....
        /*0090*/ 	.word	0xffffffff


	//   ....[10]....
        /*0094*/ 	.word	0xffffffff


	//   ....[11]....
        /*0098*/ 	.word	0xffffffff


	//   ....[12]....
        /*009c*/ 	.word	0xffffffff


	//   ....[13]....
        /*00a0*/ 	.word	0xffffffff


	//   ....[14]....
        /*00a4*/ 	.word	0xffffffff


	//   ....[15]....
        /*00a8*/ 	.word	0xffffffff


	//   ....[16]....
        /*00ac*/ 	.word	0xffffffff


	//   ....[17]....
        /*00b0*/ 	.word	0xffffffff


	//   ....[18]....
        /*00b4*/ 	.word	0xffffffff


	//   ....[19]....
        /*00b8*/ 	.word	0xffffffff


	//----- nvinfo : EIATTR_COOP_GROUP_INSTR_OFFSETS
	.align		4
.L_65:
        /*00bc*/ 	.byte	0x04, 0x28
        /*00be*/ 	.short	(.L_67 - .L_66)


	//   ....[0]....
.L_66:
        /*00c0*/ 	.word	0x00000170


	//   ....[1]....
        /*00c4*/ 	.word	0x00000180


	//   ....[2]....
        /*00c8*/ 	.word	0x000001b0


	//   ....[3]....
        /*00cc*/ 	.word	0x000001c0


	//   ....[4]....
        /*00d0*/ 	.word	0x000001f0


	//   ....[5]....
        /*00d4*/ 	.word	0x00000200


	//   ....[6]....
        /*00d8*/ 	.word	0x00000240


	//   ....[7]....
        /*00dc*/ 	.word	0x00000250


	//   ....[8]....
        /*00e0*/ 	.word	0x00000290


	//   ....[9]....
        /*00e4*/ 	.word	0x000002b0


	//   ....[10]....
        /*00e8*/ 	.word	0x00000320


	//   ....[11]....
        /*00ec*/ 	.word	0x00000330


	//   ....[12]....
        /*00f0*/ 	.word	0x00000350


	//   ....[13]....
        /*00f4*/ 	.word	0x00000360


	//   ....[14]....
        /*00f8*/ 	.word	0x00000380


	//   ....[15]....
        /*00fc*/ 	.word	0x00000390


	//   ....[16]....
        /*0100*/ 	.word	0x000003b0


	//   ....[17]....
        /*0104*/ 	.word	0x000003c0


	//   ....[18]....
        /*0108*/ 	.word	0x000003e0


	//   ....[19]....
        /*010c*/ 	.word	0x000003f0


	//----- nvinfo : EIATTR_VRC_CTA_INIT_COUNT
	.align		4
.L_67:
        /*0110*/ 	.byte	0x02, 0x4a
	.zero		1
	.zero		1


	//----- nvinfo : EIATTR_EXIT_INSTR_OFFSETS
	.align		4
        /*0114*/ 	.byte	0x04, 0x1c
        /*0116*/ 	.short	(.L_69 - .L_68)


	//   ....[0]....
.L_68:
        /*0118*/ 	.word	0x00000400


	//   ....[1]....
        /*011c*/ 	.word	0x00000440


	//----- nvinfo : EIATTR_CBANK_PARAM_SIZE
	.align		4
.L_69:
        /*0120*/ 	.byte	0x03, 0x19
        /*0122*/ 	.short	0x0020


	//----- nvinfo : EIATTR_PARAM_CBANK
	.align		4
        /*0124*/ 	.byte	0x04, 0x0a
        /*0126*/ 	.short	(.L_71 - .L_70)
	.align		4
.L_70:
        /*0128*/ 	.word	index@(.nv.constant0.sum)
        /*012c*/ 	.short	0x0380
        /*012e*/ 	.short	0x0020


	//----- nvinfo : EIATTR_SW_WAR
	.align		4
.L_71:
        /*0130*/ 	.byte	0x04, 0x36
        /*0132*/ 	.short	(.L_73 - .L_72)
.L_72:
        /*0134*/ 	.word	0x00000008
.L_73:


//--------------------- .nv.callgraph             --------------------------
	.section	.nv.callgraph,"",@"SHT_CUDA_CALLGRAPH"
	.align	4
	.sectionentsize	8
	.align		4
        /*0000*/ 	.word	0x00000000
	.align		4
        /*0004*/ 	.word	0xffffffff
	.align		4
        /*0008*/ 	.word	0x00000000
	.align		4
        /*000c*/ 	.word	0xfffffffe
	.align		4
        /*0010*/ 	.word	0x00000000
	.align		4
        /*0014*/ 	.word	0xfffffffd
	.align		4
        /*0018*/ 	.word	0x00000000
	.align		4
        /*001c*/ 	.word	0xfffffffc


//--------------------- .text.update              --------------------------
	.section	.text.update,"ax",@progbits
	.align	128
        .global         update
        .type           update,@function
        .size           update,(.L_x_3 - update)
        .other          update,@"STO_CUDA_ENTRY STV_DEFAULT"
update:
.text.update:
[----:B------:R-:W-:Y:S01]  /*0000*/  LDC R1, c[0x0][0x37c] ;  /* 0x0000df00ff017b82 */ /* 0x000fe20000000800 */
[----:B------:R-:W-:Y:S05]  /*0010*/  EXIT ;  /* 0x000000000000794d */ /* 0x000fea0003800000 */
.L_x_0:
[----:B------:R-:W-:-:S00]  /*0020*/  BRA `(.L_x_0) ;  /* 0xfffffffc00fc7947 */ /* 0x000fc0000383ffff */
[----:B------:R-:W-:-:S00]  /*0030*/  NOP ;  /* 0x0000000000007918 */ /* 0x000fc00000000000 */
        /* <DEDUP_REMOVED lines=12> */
.L_x_3:


//--------------------- .text.update_diagonal     --------------------------
	.section	.text.update_diagonal,"ax",@progbits
	.align	128
        .global         update_diagonal
        .type           update_diagonal,@function
        .size           update_diagonal,(.L_x_4 - update_diagonal)
        .other          update_diagonal,@"STO_CUDA_ENTRY STV_DEFAULT"
update_diagonal:
.text.update_diagonal:
[----:B------:R-:W-:Y:S01]  /*0000*/  LDC R1, c[0x0][0x37c] ;  /* 0x0000df00ff017b82 */ /* 0x000fe20000000800 */
[----:B------:R-:W-:Y:S05]  /*0010*/  EXIT ;  /* 0x000000000000794d */ /* 0x000fea0003800000 */
.L_x_1:
        /* <DEDUP_REMOVED lines=14> */
.L_x_4:


//--------------------- .text.sum                 --------------------------
	.section	.text.sum,"ax",@progbits
	.align	128
        .global         sum
        .type           sum,@function
        .size           sum,(.L_x_5 - sum)
        .other          sum,@"STO_CUDA_ENTRY STV_DEFAULT"
sum:
.text.sum:
[----:B------:R-:W-:Y:S01]  /*0000*/  LDC R1, c[0x0][0x37c] ;  /* 0x0000df00ff017b82 */ /* 0x000fe20000000800 */
[----:B------:R-:W0:Y:S07]  /*0010*/  S2R R0, SR_TID.X ;  /* 0x0000000000007919 */ /* 0x000e2e0000002100 */
[----:B------:R-:W0:Y:S01]  /*0020*/  S2UR UR4, SR_CTAID.X ;  /* 0x00000000000479c3 */ /* 0x000e220000002500 */
[----:B------:R-:W1:Y:S07]  /*0030*/  LDCU UR5, c[0x0][0x390] ;  /* 0x00007200ff0577ac */ /* 0x000e6e0008000800 */
[----:B------:R-:W0:Y:S02]  /*0040*/  LDC R11, c[0x0][0x360] ;  /* 0x0000d800ff0b7b82 */ /* 0x000e240000000800 */
[----:B0-----:R-:W-:-:S05]  /*0050*/  IMAD R11, R11, UR4, R0 ;  /* 0x000000040b0b7c24 */ /* 0x001fca000f8e0200 */
[----:B-1----:R-:W-:Y:S01]  /*0060*/  ISETP.GE.AND P0, PT, R11, UR5, PT ;  /* 0x000000050b007c0c */ /* 0x002fe2000bf06270 */
[----:B------:R-:W0:-:S12]  /*0070*/  LDCU.64 UR4, c[0x0][0x358] ;  /* 0x00006b00ff0477ac */ /* 0x000e180008000a00 */
[----:B------:R-:W1:Y:S08]  /*0080*/  @!P0 LDC.64 R8, c[0x0][0x380] ;  /* 0x0000e000ff088b82 */ /* 0x000e700000000a00 */
[----:B------:R-:W1:Y:S02]  /*0090*/  @!P0 LDC.64 R2, c[0x0][0x388] ;  /* 0x0000e200ff028b82 */ /* 0x000e640000000a00 */
[----:B-1----:R-:W-:-:S04]  /*00a0*/  @!P0 IMAD.WIDE R4, R2, 0x8, R8 ;  /* 0x0000000802048825 */ /* 0x002fc800078e0208 */
[----:B------:R-:W-:Y:S02]  /*00b0*/  @!P0 IMAD.WIDE R8, R3, 0x8, R8 ;  /* 0x0000000803088825 */ /* 0x000fe400078e0208 */
[----:B0-----:R-:W2:Y:S04]  /*00c0*/  @!P0 LDG.E.64 R4, desc[UR4][R4.64] ;  /* 0x0000000404048981 */ /* 0x001ea8000c1e1b00 */
[----:B------:R-:W3:Y:S01]  /*00d0*/  @!P0 LDG.E.64 R8, desc[UR4][R8.64] ;  /* 0x0000000408088981 */ /* 0x000ee2000c1e1b00 */
[----:B--2---:R-:W-:-:S04]  /*00e0*/  @!P0 IMAD.WIDE R6, R11, 0x8, R4 ;  /* 0x000000080b068825 */ /* 0x004fc800078e0204 */
[----:B---3--:R-:W-:Y:S02]  /*00f0*/  @!P0 IMAD.WIDE R10, R11, 0x8, R8 ;  /* 0x000000080b0a8825 */ /* 0x008fe400078e0208 */
[----:B------:R-:W2:Y:S04]  /*0100*/  @!P0 LD.E.64 R6, desc[UR4][R6.64] ;  /* 0x0000000406068980 */ /* 0x000ea8000c101b00 */
[----:B------:R-:W2:Y:S01]  /*0110*/  @!P0 LD.E.64 R10, desc[UR4][R10.64] ;  /* 0x000000040a0a8980 */ /* 0x000ea2000c101b00 */
[----:B------:R-:W-:Y:S02]  /*0120*/  CS2R R2, SRZ ;  /* 0x0000000000027805 */ /* 0x000fe4000001ff00 */
[C---:B------:R-:W-:Y:S01]  /*0130*/  ISETP.GT.U32.AND P1, PT, R0.reuse, 0x1f, PT ;  /* 0x0000001f0000780c */ /* 0x040fe20003f24070 */
[----:B--2---:R-:W-:Y:S01]  /*0140*/  @!P0 DMUL R2, R6, R10 ;  /* 0x0000000a06028228 */ /* 0x004fe20000000000 */
[----:B------:R-:W-:-:S11]  /*0150*/  LOP3.LUT P0, RZ, R0, 0x1f, RZ, 0xc0, !PT ;  /* 0x0000001f00ff7812 */ /* 0x000fd6000780c0ff */
[----:B------:R-:W-:Y:S01]  /*0160*/  @!P1 MOV R10, 0x400 ;  /* 0x00000400000a9802 */ /* 0x000fe20000000f00 */
[----:B------:R-:W-:Y:S04]  /*0170*/  SHFL.DOWN PT, R13, R3, 0x10, 0x1f ;  /* 0x0a001f00030d7f89 */ /* 0x000fe800000e0000 */
[----:B------:R-:W0:Y:S01]  /*0180*/  SHFL.DOWN PT, R12, R2, 0x10, 0x1f ;  /* 0x0a001f00020c7f89 */ /* 0x000e2200000e0000 */
[----:B------:R-:W1:Y:S01]  /*0190*/  @!P0 S2R R11, SR_CgaCtaId ;  /* 0x00000000000b8919 */ /* 0x000e620000008800 */
[----:B0-----:R-:W-:-:S07]  /*01a0*/  DADD R12, R12, R2 ;  /* 0x000000000c0c7229 */ /* 0x001fce0000000002 */
[----:B------:R-:W-:Y:S04]  /*01b0*/  SHFL.DOWN PT, R5, R13, 0x8, 0x1f ;  /* 0x09001f000d057f89 */ /* 0x000fe800000e0000 */
[----:B------:R-:W0:Y:S02]  /*01c0*/  SHFL.DOWN PT, R4, R12, 0x8, 0x1f ;  /* 0x09001f000c047f89 */ /* 0x000e2400000e0000 */
[----:B0-----:R-:W-:Y:S01]  /*01d0*/  DADD R4, R12, R4 ;  /* 0x000000000c047229 */ /* 0x001fe20000000004 */
[----:B------:R-:W0:Y:S06]  /*01e0*/  @!P1 S2R R13, SR_CgaCtaId ;  /* 0x00000000000d9919 */ /* 0x000e2c0000008800 */
[----:B------:R-:W-:Y:S04]  /*01f0*/  SHFL.DOWN PT, R9, R5, 0x4, 0x1f ;  /* 0x08801f0005097f89 */ /* 0x000fe800000e0000 */
[----:B------:R-:W2:Y:S02]  /*0200*/  SHFL.DOWN PT, R8, R4, 0x4, 0x1f ;  /* 0x08801f0004087f89 */ /* 0x000ea400000e0000 */
[----:B--2---:R-:W-:Y:S01]  /*0210*/  DADD R8, R4, R8 ;  /* 0x0000000004087229 */ /* 0x004fe20000000008 */
[----:B------:R-:W-:-:S04]  /*0220*/  @!P0 MOV R4, 0x400 ;  /* 0x0000040000048802 */ /* 0x000fc80000000f00 */
[----:B-1----:R-:W-:Y:S02]  /*0230*/  @!P0 LEA R5, R11, R4, 0x18 ;  /* 0x000000040b058211 */ /* 0x002fe400078ec0ff */
[----:B------:R-:W-:Y:S04]  /*0240*/  SHFL.DOWN PT, R7, R9, 0x2, 0x1f ;  /* 0x08401f0009077f89 */ /* 0x000fe800000e0000 */
[----:B------:R-:W1:Y:S02]  /*0250*/  SHFL.DOWN PT, R6, R8, 0x2, 0x1f ;  /* 0x08401f0008067f89 */ /* 0x000e6400000e0000 */
[----:B-1----:R-:W-:Y:S01]  /*0260*/  DADD R6, R8, R6 ;  /* 0x0000000008067229 */ /* 0x002fe20000000006 */
[----:B0-----:R-:W-:Y:S02]  /*0270*/  @!P1 LEA R9, R13, R10, 0x18 ;  /* 0x0000000a0d099211 */ /* 0x001fe400078ec0ff */
[----:B------:R-:W-:-:S04]  /*0280*/  @!P0 LEA.HI R13, R0, R5, RZ, 0x1e ;  /* 0x00000005000d8211 */ /* 0x000fc800078ff0ff */
[----:B------:R-:W-:Y:S01]  /*0290*/  SHFL.DOWN PT, R3, R7, 0x1, 0x1f ;  /* 0x08201f0007037f89 */ /* 0x000fe200000e0000 */
[----:B------:R-:W-:-:S03]  /*02a0*/  @!P1 IMAD R12, R0, 0x8, R9 ;  /* 0x00000008000c9824 */ /* 0x000fc600078e0209 */
[----:B------:R-:W0:Y:S02]  /*02b0*/  SHFL.DOWN PT, R2, R6, 0x1, 0x1f ;  /* 0x08201f0006027f89 */ /* 0x000e2400000e0000 */
[----:B0-----:R-:W-:Y:S01]  /*02c0*/  DADD R10, R6, R2 ;  /* 0x00000000060a7229 */ /* 0x001fe20000000002 */
[----:B------:R-:W-:-:S06]  /*02d0*/  CS2R R2, SRZ ;  /* 0x0000000000027805 */ /* 0x000fcc000001ff00 */
[----:B------:R-:W-:Y:S01]  /*02e0*/  @!P0 STS.64 [R13], R10 ;  /* 0x0000000a0d008388 */ /* 0x000fe20000000a00 */
[----:B------:R-:W-:Y:S01]  /*02f0*/  BAR.SYNC.DEFER_BLOCKING 0x0 ;  /* 0x0000000000007b1d */ /* 0x000fe20000010000 */
[----:B------:R-:W-:-:S05]  /*0300*/  ISETP.NE.AND P0, PT, R0, RZ, PT ;  /* 0x000000ff0000720c */ /* 0x000fca0003f05270 */
[----:B------:R-:W0:Y:S04]  /*0310*/  @!P1 LDS.64 R2, [R12] ;  /* 0x000000000c029984 */ /* 0x000e280000000a00 */
[----:B0-----:R-:W-:Y:S04]  /*0320*/  SHFL.DOWN PT, R5, R3, 0x10, 0x1f ;  /* 0x0a001f0003057f89 */ /* 0x001fe800000e0000 */
[----:B------:R-:W0:Y:S02]  /*0330*/  SHFL.DOWN PT, R4, R2, 0x10, 0x1f ;  /* 0x0a001f0002047f89 */ /* 0x000e2400000e0000 */
[----:B0-----:R-:W-:-:S07]  /*0340*/  DADD R4, R4, R2 ;  /* 0x0000000004047229 */ /* 0x001fce0000000002 */
[----:B------:R-:W-:Y:S04]  /*0350*/  SHFL.DOWN PT, R7, R5, 0x8, 0x1f ;  /* 0x09001f0005077f89 */ /* 0x000fe800000e0000 */
        /* <DEDUP_REMOVED lines=8> */
[----:B------:R0:W1:Y:S04]  /*03e0*/  SHFL.DOWN PT, R3, R11, 0x1, 0x1f ;  /* 0x08201f000b037f89 */ /* 0x00006800000e0000 */
[----:B------:R0:W2:Y:S01]  /*03f0*/  SHFL.DOWN PT, R2, R10, 0x1, 0x1f ;  /* 0x08201f000a027f89 */ /* 0x0000a200000e0000 */
[----:B------:R-:W-:Y:S05]  /*0400*/  @P0 EXIT ;  /* 0x000000000000094d */ /* 0x000fea0003800000 */
[----:B------:R-:W3:Y:S01]  /*0410*/  LDC.64 R4, c[0x0][0x398] ;  /* 0x0000e600ff047b82 */ /* 0x000ee20000000a00 */
[----:B-12---:R-:W-:-:S07]  /*0420*/  DADD R2, R10, R2 ;  /* 0x000000000a027229 */ /* 0x006fce0000000002 */
[----:B---3--:R-:W-:Y:S01]  /*0430*/  REDG.E.ADD.F64.RN.STRONG.GPU desc[UR4][R4.64], R2 ;  /* 0x00000002040079a6 */ /* 0x008fe2000c12ff04 */
[----:B------:R-:W-:Y:S05]  /*0440*/  EXIT ;  /* 0x000000000000794d */ /* 0x000fea0003800000 */
.L_x_2:
        /* <DEDUP_REMOVED lines=11> */
.L_x_5:


//--------------------- .nv.shared.reserved.0     --------------------------
	.section	.nv.shared.reserved.0,"aw",@nobits
	.weak		__nv_reservedSMEM_offset_0_alias
	.size		__nv_reservedSMEM_offset_0_alias, 0, 64
	.other		__nv_reservedSMEM_offset_0_alias,@"STO_CUDA_RESERVED_SHARED STV_DEFAULT"
__nv_reservedSMEM_offset_0_alias:
	.zero		0
	.zero		64


//--------------------- .nv.shared.sum            --------------------------
	.section	.nv.shared.sum,"aw",@nobits
	.sectionflags	@""
	.align	8
.nv.shared.sum:
	.zero		1280


//--------------------- .nv.constant0.update      --------------------------
	.section	.nv.constant0.update,"a",@progbits
	.sectionflags	@""
	.align	4
.nv.constant0.update:
	.zero		928


//--------------------- .nv.constant0.update_diagonal --------------------------
	.section	.nv.constant0.update_diagonal,"a",@progbits
	.sectionflags	@""
	.align	4
.nv.constant0.update_diagonal:
	.zero		928


//--------------------- .nv.constant0.sum         --------------------------
	.section	.nv.constant0.sum,"a",@progbits
	.sectionflags	@""
	.align	4
.nv.constant0.sum:
	.zero		928


//--------------------- SYMBOLS --------------------------

	.type		.nv.reservedSmem.offset0,@object
	.size		.nv.reservedSmem.offset0,0x4
	.type		.nv.reservedSmem.cap,@object
	.size		.nv.reservedSmem.cap,0x4
